//
// Generated by NVIDIA NVVM Compiler
//
// Compiler Build ID: CL-36424714
// Cuda compilation tools, release 13.0, V13.0.88
// Based on NVVM 20.0.0
//

.version 9.0
.target sm_100
.address_size 64

	// .globl	_Z11gpu_processPfii

.visible .entry _Z11gpu_processPfii(
	.param .u64 .ptr .align 1 _Z11gpu_processPfii_param_0,
	.param .u32 _Z11gpu_processPfii_param_1,
	.param .u32 _Z11gpu_processPfii_param_2
)
{
	.reg .pred 	%p<2>;
	.reg .b32 	%r<8>;
	.reg .b32 	%f<3>;
	.reg .b64 	%rd<5>;

	ld.param.u64 	%rd1, [_Z11gpu_processPfii_param_0];
	ld.param.u32 	%r2, [_Z11gpu_processPfii_param_1];
	ld.param.u32 	%r3, [_Z11gpu_processPfii_param_2];
	mov.u32 	%r4, %ctaid.x;
	mov.u32 	%r5, %ntid.x;
	mov.u32 	%r6, %tid.x;
	mad.lo.s32 	%r7, %r4, %r5, %r6;
	add.s32 	%r1, %r2, %r7;
	setp.ge.s32 	%p1, %r7, %r3;
	@%p1 bra 	$L__BB0_2;
	cvta.to.global.u64 	%rd2, %rd1;
	mul.wide.s32 	%rd3, %r1, 4;
	add.s64 	%rd4, %rd2, %rd3;
	ld.global.f32 	%f1, [%rd4];
	add.f32 	%f2, %f1, %f1;
	st.global.f32 	[%rd4], %f2;
$L__BB0_2:
	ret;

}


// ===== COMPILED SASS (sm_100) =====

	.target	sm_100

	.elftype	@"ET_EXEC"


//--------------------- .note.nv.tkinfo           --------------------------
	.section	.note.nv.tkinfo,"",@"SHT_NOTE"
	.sectionflags	@"SHF_NOTE_NV_TKINFO"
	.tkinfo
        /*0018*/ 	.word	0x00000002
        /*0030*/ 	.string	""
        /*0030*/ 	.string	"ptxas"
        /*0030*/ 	.string	"Cuda compilation tools, release 13.0, V13.0.88"
        /*0030*/ 	.string	"Build cuda_13.0.r13.0/compiler.36424714_0"
        /*0030*/ 	.string	"-arch sm_100 -m 64 "



//--------------------- .note.nv.cuinfo           --------------------------
	.section	.note.nv.cuinfo,"",@"SHT_NOTE"
	.sectionflags	@"SHF_NOTE_NV_CUINFO"
        /*0018*/ 	.short	0x0002
        /*001a*/ 	.short	0x0064
        /*001c*/ 	.short	0x0082
	.zero		2


//--------------------- .nv.info                  --------------------------
	.section	.nv.info,"",@"SHT_CUDA_INFO"
	.align	4


	//----- nvinfo : EIATTR_REGCOUNT
	.align		4
        /*0000*/ 	.byte	0x04, 0x2f
        /*0002*/ 	.short	(.L_1 - .L_0)
	.align		4
.L_0:
        /*0004*/ 	.word	index@(_Z11gpu_processPfii)
        /*0008*/ 	.word	0x00000008


	//----- nvinfo : EIATTR_FRAME_SIZE
	.align		4
.L_1:
        /*000c*/ 	.byte	0x04, 0x11
        /*000e*/ 	.short	(.L_3 - .L_2)
	.align		4
.L_2:
        /*0010*/ 	.word	index@(_Z11gpu_processPfii)
        /*0014*/ 	.word	0x00000000


	//----- nvinfo : EIATTR_MIN_STACK_SIZE
	.align		4
.L_3:
        /*0018*/ 	.byte	0x04, 0x12
        /*001a*/ 	.short	(.L_5 - .L_4)
	.align		4
.L_4:
        /*001c*/ 	.word	index@(_Z11gpu_processPfii)
        /*0020*/ 	.word	0x00000000
.L_5:


//--------------------- .nv.compat                --------------------------
	.section	.nv.compat,"",@"SHT_CUDA_COMPAT_INFO"
	.align	4
        /*0000*/ 	.byte	0x02, 0x09, 0x00, 0x00, 0x02, 0x02, 0x01, 0x00, 0x02, 0x05, 0x05, 0x00, 0x03, 0x07, 0x01, 0x01
        /*0010*/ 	.byte	0x02, 0x03, 0x00, 0x00, 0x02, 0x06, 0x01, 0x00, 0x04, 0x0b, 0x08, 0x00, 0x09, 0x00, 0x00, 0x00
        /*0020*/ 	.byte	0x00, 0x00, 0x00, 0x00


//--------------------- .nv.info._Z11gpu_processPfii --------------------------
	.section	.nv.info._Z11gpu_processPfii,"",@"SHT_CUDA_INFO"
	.sectionflags	@""
	.align	4


	//----- nvinfo : EIATTR_CUDA_API_VERSION
	.align		4
        /*0000*/ 	.byte	0x04, 0x37
        /*0002*/ 	.short	(.L_7 - .L_6)
.L_6:
        /*0004*/ 	.word	0x00000082


	//----- nvinfo : EIATTR_KPARAM_INFO
	.align		4
.L_7:
        /*0008*/ 	.byte	0x04, 0x17
        /*000a*/ 	.short	(.L_9 - .L_8)
.L_8:
        /*000c*/ 	.word	0x00000000
        /*0010*/ 	.short	0x0002
        /*0012*/ 	.short	0x000c
        /*0014*/ 	.byte	0x00, 0xf0, 0x11, 0x00


	//----- nvinfo : EIATTR_KPARAM_INFO
	.align		4
.L_9:
        /*0018*/ 	.byte	0x04, 0x17
        /*001a*/ 	.short	(.L_11 - .L_10)
.L_10:
        /*001c*/ 	.word	0x00000000
        /*0020*/ 	.short	0x0001
        /*0022*/ 	.short	0x0008
        /*0024*/ 	.byte	0x00, 0xf0, 0x11, 0x00


	//----- nvinfo : EIATTR_KPARAM_INFO
	.align		4
.L_11:
        /*0028*/ 	.byte	0x04, 0x17
        /*002a*/ 	.short	(.L_13 - .L_12)
.L_12:
        /*002c*/ 	.word	0x00000000
        /*0030*/ 	.short	0x0000
        /*0032*/ 	.short	0x0000
        /*0034*/ 	.byte	0x00, 0xf5, 0x21, 0x00


	//----- nvinfo : EIATTR_SPARSE_MMA_MASK
	.align		4
.L_13:
        /*0038*/ 	.byte	0x03, 0x50
        /*003a*/ 	.short	0x0000


	//----- nvinfo : EIATTR_MAXREG_COUNT
	.align		4
        /*003c*/ 	.byte	0x03, 0x1b
        /*003e*/ 	.short	0x00ff


	//----- nvinfo : EIATTR_MERCURY_ISA_VERSION
	.align		4
        /*0040*/ 	.byte	0x03, 0x5f
        /*0042*/ 	.short	0x0101


	//----- nvinfo : EIATTR_VRC_CTA_INIT_COUNT
	.align		4
        /*0044*/ 	.byte	0x02, 0x4a
	.zero		1
	.zero		1


	//----- nvinfo : EIATTR_EXIT_INSTR_OFFSETS
	.align		4
        /*0048*/ 	.byte	0x04, 0x1c
        /*004a*/ 	.short	(.L_15 - .L_14)


	//   ....[0]....
.L_14:
        /*004c*/ 	.word	0x00000080


	//   ....[1]....
        /*0050*/ 	.word	0x000000f0


	//----- nvinfo : EIATTR_CBANK_PARAM_SIZE
	.align		4
.L_15:
        /*0054*/ 	.byte	0x03, 0x19
        /*0056*/ 	.short	0x0010


	//----- nvinfo : EIATTR_PARAM_CBANK
	.align		4
        /*0058*/ 	.byte	0x04, 0x0a
        /*005a*/ 	.short	(.L_17 - .L_16)
	.align		4
.L_16:
        /*005c*/ 	.word	index@(.nv.constant0._Z11gpu_processPfii)
        /*0060*/ 	.short	0x0380
        /*0062*/ 	.short	0x0010


	//----- nvinfo : EIATTR_SW_WAR
	.align		4
.L_17:
        /*0064*/ 	.byte	0x04, 0x36
        /*0066*/ 	.short	(.L_19 - .L_18)
.L_18:
        /*0068*/ 	.word	0x00000008
.L_19:


//--------------------- .nv.callgraph             --------------------------
	.section	.nv.callgraph,"",@"SHT_CUDA_CALLGRAPH"
	.align	4
	.sectionentsize	8
	.align		4
        /*0000*/ 	.word	0x00000000
	.align		4
        /*0004*/ 	.word	0xffffffff
	.align		4
        /*0008*/ 	.word	0x00000000
	.align		4
        /*000c*/ 	.word	0xfffffffe
	.align		4
        /*0010*/ 	.word	0x00000000
	.align		4
        /*0014*/ 	.word	0xfffffffd
	.align		4
        /*0018*/ 	.word	0x00000000
	.align		4
        /*001c*/ 	.word	0xfffffffc


//--------------------- .text._Z11gpu_processPfii --------------------------
	.section	.text._Z11gpu_processPfii,"ax",@progbits
	.align	128
        .global         _Z11gpu_processPfii
        .type           _Z11gpu_processPfii,@function
        .size           _Z11gpu_processPfii,(.L_x_1 - _Z11gpu_processPfii)
        .other          _Z11gpu_processPfii,@"STO_CUDA_ENTRY STV_DEFAULT"
_Z11gpu_processPfii:
.text._Z11gpu_processPfii:
[----:B------:R-:W-:Y:S01]  /*0000*/  LDC R1, c[0x0][0x37c] ;  /* 0x0000df00ff017b82 */ /* 0x000fe20000000800 */
[----:B------:R-:W0:Y:S07]  /*0010*/  S2R R3, SR_TID.X ;  /* 0x0000000000037919 */ /* 0x000e2e0000002100 */
[----:B------:R-:W0:Y:S01]  /*0020*/  S2UR UR4, SR_CTAID.X ;  /* 0x00000000000479c3 */ /* 0x000e220000002500 */
[----:B------:R-:W1:Y:S07]  /*0030*/  LDCU.64 UR6, c[0x0][0x388] ;  /* 0x00007100ff0677ac */ /* 0x000e6e0008000a00 */
[----:B------:R-:W0:Y:S02]  /*0040*/  LDC R0, c[0x0][0x360] ;  /* 0x0000d800ff007b82 */ /* 0x000e240000000800 */
[----:B0-----:R-:W-:-:S05]  /*0050*/  IMAD R0, R0, UR4, R3 ;  /* 0x0000000400007c24 */ /* 0x001fca000f8e0203 */
[C---:B-1----:R-:W-:Y:S02]  /*0060*/  ISETP.GE.AND P0, PT, R0.reuse, UR7, PT ;  /* 0x0000000700007c0c */ /* 0x042fe4000bf06270 */
[----:B------:R-:W-:-:S11]  /*0070*/  IADD3 R5, PT, PT, R0, UR6, RZ ;  /* 0x0000000600057c10 */ /* 0x000fd6000fffe0ff */
[----:B------:R-:W-:Y:S05]  /*0080*/  @P0 EXIT ;  /* 0x000000000000094d */ /* 0x000fea0003800000 */
[----:B------:R-:W0:Y:S01]  /*0090*/  LDC.64 R2, c[0x0][0x380] ;  /* 0x0000e000ff027b82 */ /* 0x000e220000000a00 */
[----:B------:R-:W1:Y:S01]  /*00a0*/  LDCU.64 UR4, c[0x0][0x358] ;  /* 0x00006b00ff0477ac */ /* 0x000e620008000a00 */
[----:B0-----:R-:W-:-:S05]  /*00b0*/  IMAD.WIDE R2, R5, 0x4, R2 ;  /* 0x0000000405027825 */ /* 0x001fca00078e0202 */
[----:B-1----:R-:W2:Y:S02]  /*00c0*/  LDG.E R0, desc[UR4][R2.64] ;  /* 0x0000000402007981 */ /* 0x002ea4000c1e1900 */
[----:B--2---:R-:W-:-:S05]  /*00d0*/  FADD R5, R0, R0 ;  /* 0x0000000000057221 */ /* 0x004fca0000000000 */
[----:B------:R-:W-:Y:S01]  /*00e0*/  STG.E desc[UR4][R2.64], R5 ;  /* 0x0000000502007986 */ /* 0x000fe2000c101904 */
[----:B------:R-:W-:Y:S05]  /*00f0*/  EXIT ;  /* 0x000000000000794d */ /* 0x000fea0003800000 */
.L_x_0:
[----:B------:R-:W-:-:S00]  /*0100*/  BRA `(.L_x_0) ;  /* 0xfffffffc00fc7947 */ /* 0x000fc0000383ffff */
[----:B------:R-:W-:-:S00]  /*0110*/  NOP ;  /* 0x0000000000007918 */ /* 0x000fc00000000000 */
        /* <DEDUP_REMOVED lines=14> */
.L_x_1:


//--------------------- .nv.shared.reserved.0     --------------------------
	.section	.nv.shared.reserved.0,"aw",@nobits
	.weak		__nv_reservedSMEM_offset_0_alias
	.size		__nv_reservedSMEM_offset_0_alias, 0, 64
	.other		__nv_reservedSMEM_offset_0_alias,@"STO_CUDA_RESERVED_SHARED STV_DEFAULT"
__nv_reservedSMEM_offset_0_alias:
	.zero		0
	.zero		64


//--------------------- .nv.constant0._Z11gpu_processPfii --------------------------
	.section	.nv.constant0._Z11gpu_processPfii,"a",@progbits
	.sectionflags	@""
	.align	4
.nv.constant0._Z11gpu_processPfii:
	.zero		912


//--------------------- SYMBOLS --------------------------

	.type		.nv.reservedSmem.offset0,@object
	.size		.nv.reservedSmem.offset0,0x4
